//
// Generated by NVIDIA NVVM Compiler
//
// Compiler Build ID: CL-36424714
// Cuda compilation tools, release 13.0, V13.0.88
// Based on NVVM 20.0.0
//

.version 9.0
.target sm_100
.address_size 64

	// .globl	_Z25gray_scale_transformationPK5PixelPhi

.visible .entry _Z25gray_scale_transformationPK5PixelPhi(
	.param .u64 .ptr .align 1 _Z25gray_scale_transformationPK5PixelPhi_param_0,
	.param .u64 .ptr .align 1 _Z25gray_scale_transformationPK5PixelPhi_param_1,
	.param .u32 _Z25gray_scale_transformationPK5PixelPhi_param_2
)
{
	.reg .pred 	%p<2>;
	.reg .b16 	%rs<4>;
	.reg .b32 	%r<7>;
	.reg .b32 	%f<7>;
	.reg .b64 	%rd<9>;

	ld.param.u64 	%rd1, [_Z25gray_scale_transformationPK5PixelPhi_param_0];
	ld.param.u64 	%rd2, [_Z25gray_scale_transformationPK5PixelPhi_param_1];
	ld.param.u32 	%r2, [_Z25gray_scale_transformationPK5PixelPhi_param_2];
	mov.u32 	%r3, %ctaid.x;
	mov.u32 	%r4, %ntid.x;
	mov.u32 	%r5, %tid.x;
	mad.lo.s32 	%r1, %r3, %r4, %r5;
	setp.ge.s32 	%p1, %r1, %r2;
	@%p1 bra 	$L__BB0_2;
	cvta.to.global.u64 	%rd3, %rd1;
	cvta.to.global.u64 	%rd4, %rd2;
	cvt.s64.s32 	%rd5, %r1;
	mul.wide.s32 	%rd6, %r1, 3;
	add.s64 	%rd7, %rd3, %rd6;
	ld.global.u8 	%rs1, [%rd7];
	ld.global.u8 	%rs2, [%rd7+1];
	ld.global.u8 	%rs3, [%rd7+2];
	cvt.rn.f32.u16 	%f1, %rs1;
	cvt.rn.f32.u16 	%f2, %rs2;
	mul.f32 	%f3, %f2, 0f3F1645A2;
	fma.rn.f32 	%f4, %f1, 0f3E991687, %f3;
	cvt.rn.f32.u16 	%f5, %rs3;
	fma.rn.f32 	%f6, %f5, 0f3DE978D5, %f4;
	cvt.rzi.u32.f32 	%r6, %f6;
	add.s64 	%rd8, %rd4, %rd5;
	st.global.u8 	[%rd8], %r6;
$L__BB0_2:
	ret;

}
	// .globl	_Z19blur_transformationPK5PixelPKhPhiii
.visible .entry _Z19blur_transformationPK5PixelPKhPhiii(
	.param .u64 .ptr .align 1 _Z19blur_transformationPK5PixelPKhPhiii_param_0,
	.param .u64 .ptr .align 1 _Z19blur_transformationPK5PixelPKhPhiii_param_1,
	.param .u64 .ptr .align 1 _Z19blur_transformationPK5PixelPKhPhiii_param_2,
	.param .u32 _Z19blur_transformationPK5PixelPKhPhiii_param_3,
	.param .u32 _Z19blur_transformationPK5PixelPKhPhiii_param_4,
	.param .u32 _Z19blur_transformationPK5PixelPKhPhiii_param_5
)
{
	.reg .pred 	%p<14>;
	.reg .b32 	%r<159>;
	.reg .b64 	%rd<20>;

	ld.param.u64 	%rd4, [_Z19blur_transformationPK5PixelPKhPhiii_param_0];
	ld.param.u64 	%rd6, [_Z19blur_transformationPK5PixelPKhPhiii_param_1];
	ld.param.u64 	%rd5, [_Z19blur_transformationPK5PixelPKhPhiii_param_2];
	ld.param.u32 	%r49, [_Z19blur_transformationPK5PixelPKhPhiii_param_3];
	ld.param.u32 	%r50, [_Z19blur_transformationPK5PixelPKhPhiii_param_4];
	ld.param.u32 	%r51, [_Z19blur_transformationPK5PixelPKhPhiii_param_5];
	cvta.to.global.u64 	%rd1, %rd6;
	mov.u32 	%r52, %ctaid.x;
	mov.u32 	%r53, %ntid.x;
	mov.u32 	%r54, %tid.x;
	mad.lo.s32 	%r1, %r52, %r53, %r54;
	mul.lo.s32 	%r55, %r50, %r49;
	setp.ge.s32 	%p1, %r1, %r55;
	@%p1 bra 	$L__BB1_19;
	cvta.to.global.u64 	%rd7, %rd4;
	mul.wide.s32 	%rd8, %r1, 3;
	add.s64 	%rd9, %rd7, %rd8;
	ld.global.u8 	%r57, [%rd9];
	ld.global.u8 	%r58, [%rd9+1];
	ld.global.u8 	%r59, [%rd9+2];
	add.s32 	%r60, %r58, %r57;
	add.s32 	%r61, %r60, %r59;
	rem.s32 	%r62, %r61, %r51;
	add.s32 	%r63, %r62, 1;
	div.s32 	%r64, %r1, %r49;
	mul.lo.s32 	%r65, %r64, %r49;
	sub.s32 	%r66, %r1, %r65;
	sub.s32 	%r67, %r66, %r63;
	max.s32 	%r2, %r67, 0;
	add.s32 	%r68, %r49, -1;
	add.s32 	%r69, %r66, %r63;
	min.s32 	%r3, %r68, %r69;
	sub.s32 	%r70, %r64, %r63;
	max.s32 	%r139, %r70, 0;
	add.s32 	%r71, %r50, -1;
	add.s32 	%r72, %r64, %r63;
	min.s32 	%r5, %r71, %r72;
	setp.gt.s32 	%p2, %r139, %r5;
	mov.b32 	%r155, 0;
	mov.u32 	%r156, %r155;
	@%p2 bra 	$L__BB1_18;
	sub.s32 	%r7, %r3, %r2;
	add.s32 	%r6, %r7, 1;
	and.b32  	%r8, %r6, 15;
	add.s32 	%r9, %r8, -1;
	and.b32  	%r10, %r6, 7;
	add.s32 	%r11, %r10, -1;
	and.b32  	%r12, %r6, 3;
	and.b32  	%r74, %r6, -16;
	neg.s32 	%r13, %r74;
	add.s64 	%rd2, %rd1, 7;
	mov.b32 	%r156, 0;
	mov.u32 	%r155, %r156;
$L__BB1_3:
	mov.u32 	%r14, %r139;
	setp.lt.s32 	%p3, %r3, %r2;
	mul.lo.s32 	%r17, %r14, %r49;
	@%p3 bra 	$L__BB1_17;
	setp.lt.u32 	%p4, %r7, 15;
	mov.u32 	%r147, %r2;
	@%p4 bra 	$L__BB1_7;
	add.s32 	%r142, %r2, %r17;
	mov.u32 	%r143, %r13;
	mov.u32 	%r147, %r2;
$L__BB1_6:
	.pragma "nounroll";
	cvt.s64.s32 	%rd10, %r142;
	add.s64 	%rd11, %rd2, %rd10;
	ld.global.u8 	%r76, [%rd11+-7];
	add.s32 	%r77, %r155, %r76;
	ld.global.u8 	%r78, [%rd11+-6];
	add.s32 	%r79, %r77, %r78;
	ld.global.u8 	%r80, [%rd11+-5];
	add.s32 	%r81, %r79, %r80;
	ld.global.u8 	%r82, [%rd11+-4];
	add.s32 	%r83, %r81, %r82;
	ld.global.u8 	%r84, [%rd11+-3];
	add.s32 	%r85, %r83, %r84;
	ld.global.u8 	%r86, [%rd11+-2];
	add.s32 	%r87, %r85, %r86;
	ld.global.u8 	%r88, [%rd11+-1];
	add.s32 	%r89, %r87, %r88;
	ld.global.u8 	%r90, [%rd11];
	add.s32 	%r91, %r89, %r90;
	ld.global.u8 	%r92, [%rd11+1];
	add.s32 	%r93, %r91, %r92;
	ld.global.u8 	%r94, [%rd11+2];
	add.s32 	%r95, %r93, %r94;
	ld.global.u8 	%r96, [%rd11+3];
	add.s32 	%r97, %r95, %r96;
	ld.global.u8 	%r98, [%rd11+4];
	add.s32 	%r99, %r97, %r98;
	ld.global.u8 	%r100, [%rd11+5];
	add.s32 	%r101, %r99, %r100;
	ld.global.u8 	%r102, [%rd11+6];
	add.s32 	%r103, %r101, %r102;
	ld.global.u8 	%r104, [%rd11+7];
	add.s32 	%r105, %r103, %r104;
	ld.global.u8 	%r106, [%rd11+8];
	add.s32 	%r155, %r105, %r106;
	add.s32 	%r147, %r147, 16;
	add.s32 	%r143, %r143, 16;
	add.s32 	%r142, %r142, 16;
	setp.ne.s32 	%p5, %r143, 0;
	@%p5 bra 	$L__BB1_6;
$L__BB1_7:
	add.s32 	%r156, %r6, %r156;
	setp.eq.s32 	%p6, %r8, 0;
	@%p6 bra 	$L__BB1_17;
	setp.lt.u32 	%p7, %r9, 7;
	@%p7 bra 	$L__BB1_10;
	add.s32 	%r108, %r147, %r17;
	cvt.s64.s32 	%rd12, %r108;
	add.s64 	%rd13, %rd1, %rd12;
	ld.global.u8 	%r109, [%rd13];
	add.s32 	%r110, %r155, %r109;
	ld.global.u8 	%r111, [%rd13+1];
	add.s32 	%r112, %r110, %r111;
	ld.global.u8 	%r113, [%rd13+2];
	add.s32 	%r114, %r112, %r113;
	ld.global.u8 	%r115, [%rd13+3];
	add.s32 	%r116, %r114, %r115;
	ld.global.u8 	%r117, [%rd13+4];
	add.s32 	%r118, %r116, %r117;
	ld.global.u8 	%r119, [%rd13+5];
	add.s32 	%r120, %r118, %r119;
	ld.global.u8 	%r121, [%rd13+6];
	add.s32 	%r122, %r120, %r121;
	ld.global.u8 	%r123, [%rd13+7];
	add.s32 	%r155, %r122, %r123;
	add.s32 	%r147, %r147, 8;
$L__BB1_10:
	setp.eq.s32 	%p8, %r10, 0;
	@%p8 bra 	$L__BB1_17;
	setp.lt.u32 	%p9, %r11, 3;
	@%p9 bra 	$L__BB1_13;
	add.s32 	%r125, %r147, %r17;
	cvt.s64.s32 	%rd14, %r125;
	add.s64 	%rd15, %rd1, %rd14;
	ld.global.u8 	%r126, [%rd15];
	add.s32 	%r127, %r155, %r126;
	ld.global.u8 	%r128, [%rd15+1];
	add.s32 	%r129, %r127, %r128;
	ld.global.u8 	%r130, [%rd15+2];
	add.s32 	%r131, %r129, %r130;
	ld.global.u8 	%r132, [%rd15+3];
	add.s32 	%r155, %r131, %r132;
	add.s32 	%r147, %r147, 4;
$L__BB1_13:
	setp.eq.s32 	%p10, %r12, 0;
	@%p10 bra 	$L__BB1_17;
	setp.eq.s32 	%p11, %r12, 1;
	add.s32 	%r133, %r147, %r17;
	cvt.s64.s32 	%rd16, %r133;
	add.s64 	%rd3, %rd1, %rd16;
	ld.global.u8 	%r134, [%rd3];
	add.s32 	%r155, %r155, %r134;
	@%p11 bra 	$L__BB1_17;
	setp.eq.s32 	%p12, %r12, 2;
	ld.global.u8 	%r135, [%rd3+1];
	add.s32 	%r155, %r155, %r135;
	@%p12 bra 	$L__BB1_17;
	ld.global.u8 	%r136, [%rd3+2];
	add.s32 	%r155, %r155, %r136;
$L__BB1_17:
	add.s32 	%r139, %r14, 1;
	setp.ne.s32 	%p13, %r14, %r5;
	@%p13 bra 	$L__BB1_3;
$L__BB1_18:
	cvt.s64.s32 	%rd17, %r1;
	max.u32 	%r137, %r156, 1;
	div.u32 	%r138, %r155, %r137;
	cvta.to.global.u64 	%rd18, %rd5;
	add.s64 	%rd19, %rd18, %rd17;
	st.global.u8 	[%rd19], %r138;
$L__BB1_19:
	ret;

}
	// .globl	_Z14sharpen_kernelPK5PixelPKhPS_iif
.visible .entry _Z14sharpen_kernelPK5PixelPKhPS_iif(
	.param .u64 .ptr .align 1 _Z14sharpen_kernelPK5PixelPKhPS_iif_param_0,
	.param .u64 .ptr .align 1 _Z14sharpen_kernelPK5PixelPKhPS_iif_param_1,
	.param .u64 .ptr .align 1 _Z14sharpen_kernelPK5PixelPKhPS_iif_param_2,
	.param .u32 _Z14sharpen_kernelPK5PixelPKhPS_iif_param_3,
	.param .u32 _Z14sharpen_kernelPK5PixelPKhPS_iif_param_4,
	.param .f32 _Z14sharpen_kernelPK5PixelPKhPS_iif_param_5
)
{
	.reg .pred 	%p<4>;
	.reg .b16 	%rs<8>;
	.reg .b32 	%r<23>;
	.reg .b32 	%f<12>;
	.reg .b64 	%rd<15>;

	ld.param.u64 	%rd5, [_Z14sharpen_kernelPK5PixelPKhPS_iif_param_0];
	ld.param.u64 	%rd6, [_Z14sharpen_kernelPK5PixelPKhPS_iif_param_1];
	ld.param.u64 	%rd7, [_Z14sharpen_kernelPK5PixelPKhPS_iif_param_2];
	ld.param.u32 	%r6, [_Z14sharpen_kernelPK5PixelPKhPS_iif_param_3];
	ld.param.u32 	%r7, [_Z14sharpen_kernelPK5PixelPKhPS_iif_param_4];
	ld.param.f32 	%f1, [_Z14sharpen_kernelPK5PixelPKhPS_iif_param_5];
	cvta.to.global.u64 	%rd1, %rd7;
	mov.u32 	%r8, %ctaid.x;
	mov.u32 	%r1, %ntid.x;
	mov.u32 	%r9, %tid.x;
	mad.lo.s32 	%r22, %r8, %r1, %r9;
	setp.ge.s32 	%p1, %r22, %r6;
	@%p1 bra 	$L__BB2_6;
	mov.u32 	%r10, %nctaid.x;
	mul.lo.s32 	%r3, %r1, %r10;
	cvta.to.global.u64 	%rd2, %rd5;
	cvta.to.global.u64 	%rd3, %rd6;
$L__BB2_2:
	cvt.s64.s32 	%rd4, %r22;
	mul.wide.s32 	%rd8, %r22, 3;
	add.s64 	%rd9, %rd2, %rd8;
	ld.global.u8 	%rs1, [%rd9];
	ld.global.u8 	%rs2, [%rd9+1];
	ld.global.u8 	%rs3, [%rd9+2];
	cvt.u32.u16 	%r11, %rs1;
	and.b32  	%r12, %r11, 255;
	setp.ge.s32 	%p2, %r7, %r12;
	@%p2 bra 	$L__BB2_4;
	add.s64 	%rd12, %rd3, %rd4;
	ld.global.u8 	%rs4, [%rd12];
	cvt.rn.f32.u16 	%f2, %rs1;
	cvt.rn.f32.u16 	%f3, %rs4;
	sub.f32 	%f4, %f2, %f3;
	fma.rn.f32 	%f5, %f1, %f4, %f2;
	cvt.rn.f32.u16 	%f6, %rs2;
	sub.f32 	%f7, %f6, %f3;
	fma.rn.f32 	%f8, %f1, %f7, %f6;
	cvt.rn.f32.u16 	%f9, %rs3;
	sub.f32 	%f10, %f9, %f3;
	fma.rn.f32 	%f11, %f1, %f10, %f9;
	cvt.rzi.s32.f32 	%r13, %f5;
	min.s32 	%r14, %r13, 255;
	max.s32 	%r15, %r14, 0;
	add.s64 	%rd14, %rd1, %rd8;
	st.global.u8 	[%rd14], %r15;
	cvt.rzi.s32.f32 	%r16, %f8;
	min.s32 	%r17, %r16, 255;
	max.s32 	%r18, %r17, 0;
	st.global.u8 	[%rd14+1], %r18;
	cvt.rzi.s32.f32 	%r19, %f11;
	min.s32 	%r20, %r19, 255;
	max.s32 	%r21, %r20, 0;
	st.global.u8 	[%rd14+2], %r21;
	bra.uni 	$L__BB2_5;
$L__BB2_4:
	add.s64 	%rd11, %rd1, %rd8;
	st.global.u8 	[%rd11], %rs1;
	st.global.u8 	[%rd11+1], %rs2;
	st.global.u8 	[%rd11+2], %rs3;
$L__BB2_5:
	add.s32 	%r22, %r22, %r3;
	setp.lt.s32 	%p3, %r22, %r6;
	@%p3 bra 	$L__BB2_2;
$L__BB2_6:
	ret;

}


// ===== COMPILED SASS (sm_100) =====

	.target	sm_100

	.elftype	@"ET_EXEC"


//--------------------- .note.nv.tkinfo           --------------------------
	.section	.note.nv.tkinfo,"",@"SHT_NOTE"
	.sectionflags	@"SHF_NOTE_NV_TKINFO"
	.tkinfo
        /*0018*/ 	.word	0x00000002
        /*0030*/ 	.string	""
        /*0030*/ 	.string	"ptxas"
        /*0030*/ 	.string	"Cuda compilation tools, release 13.0, V13.0.88"
        /*0030*/ 	.string	"Build cuda_13.0.r13.0/compiler.36424714_0"
        /*0030*/ 	.string	"-arch sm_100 -m 64 "



//--------------------- .note.nv.cuinfo           --------------------------
	.section	.note.nv.cuinfo,"",@"SHT_NOTE"
	.sectionflags	@"SHF_NOTE_NV_CUINFO"
        /*0018*/ 	.short	0x0002
        /*001a*/ 	.short	0x0064
        /*001c*/ 	.short	0x0082
	.zero		2


//--------------------- .nv.info                  --------------------------
	.section	.nv.info,"",@"SHT_CUDA_INFO"
	.align	4


	//----- nvinfo : EIATTR_REGCOUNT
	.align		4
        /*0000*/ 	.byte	0x04, 0x2f
        /*0002*/ 	.short	(.L_1 - .L_0)
	.align		4
.L_0:
        /*0004*/ 	.word	index@(_Z25gray_scale_transformationPK5PixelPhi)
        /*0008*/ 	.word	0x0000000c


	//----- nvinfo : EIATTR_FRAME_SIZE
	.align		4
.L_1:
        /*000c*/ 	.byte	0x04, 0x11
        /*000e*/ 	.short	(.L_3 - .L_2)
	.align		4
.L_2:
        /*0010*/ 	.word	index@(_Z25gray_scale_transformationPK5PixelPhi)
        /*0014*/ 	.word	0x00000000


	//----- nvinfo : EIATTR_REGCOUNT
	.align		4
.L_3:
        /*0018*/ 	.byte	0x04, 0x2f
        /*001a*/ 	.short	(.L_5 - .L_4)
	.align		4
.L_4:
        /*001c*/ 	.word	index@(_Z19blur_transformationPK5PixelPKhPhiii)
        /*0020*/ 	.word	0x0000001e


	//----- nvinfo : EIATTR_FRAME_SIZE
	.align		4
.L_5:
        /*0024*/ 	.byte	0x04, 0x11
        /*0026*/ 	.short	(.L_7 - .L_6)
	.align		4
.L_6:
        /*0028*/ 	.word	index@(_Z19blur_transformationPK5PixelPKhPhiii)
        /*002c*/ 	.word	0x00000000


	//----- nvinfo : EIATTR_REGCOUNT
	.align		4
.L_7:
        /*0030*/ 	.byte	0x04, 0x2f
        /*0032*/ 	.short	(.L_9 - .L_8)
	.align		4
.L_8:
        /*0034*/ 	.word	index@(_Z14sharpen_kernelPK5PixelPKhPS_iif)
        /*0038*/ 	.word	0x0000001a


	//----- nvinfo : EIATTR_FRAME_SIZE
	.align		4
.L_9:
        /*003c*/ 	.byte	0x04, 0x11
        /*003e*/ 	.short	(.L_11 - .L_10)
	.align		4
.L_10:
        /*0040*/ 	.word	index@(_Z14sharpen_kernelPK5PixelPKhPS_iif)
        /*0044*/ 	.word	0x00000000


	//----- nvinfo : EIATTR_MIN_STACK_SIZE
	.align		4
.L_11:
        /*0048*/ 	.byte	0x04, 0x12
        /*004a*/ 	.short	(.L_13 - .L_12)
	.align		4
.L_12:
        /*004c*/ 	.word	index@(_Z14sharpen_kernelPK5PixelPKhPS_iif)
        /*0050*/ 	.word	0x00000000


	//----- nvinfo : EIATTR_MIN_STACK_SIZE
	.align		4
.L_13:
        /*0054*/ 	.byte	0x04, 0x12
        /*0056*/ 	.short	(.L_15 - .L_14)
	.align		4
.L_14:
        /*0058*/ 	.word	index@(_Z19blur_transformationPK5PixelPKhPhiii)
        /*005c*/ 	.word	0x00000000


	//----- nvinfo : EIATTR_MIN_STACK_SIZE
	.align		4
.L_15:
        /*0060*/ 	.byte	0x04, 0x12
        /*0062*/ 	.short	(.L_17 - .L_16)
	.align		4
.L_16:
        /*0064*/ 	.word	index@(_Z25gray_scale_transformationPK5PixelPhi)
        /*0068*/ 	.word	0x00000000
.L_17:


//--------------------- .nv.compat                --------------------------
	.section	.nv.compat,"",@"SHT_CUDA_COMPAT_INFO"
	.align	4
        /*0000*/ 	.byte	0x02, 0x09, 0x00, 0x00, 0x02, 0x02, 0x01, 0x00, 0x02, 0x05, 0x05, 0x00, 0x03, 0x07, 0x01, 0x01
        /*0010*/ 	.byte	0x02, 0x03, 0x00, 0x00, 0x02, 0x06, 0x01, 0x00, 0x04, 0x0b, 0x08, 0x00, 0x09, 0x00, 0x00, 0x00
        /*0020*/ 	.byte	0x00, 0x00, 0x00, 0x00


//--------------------- .nv.info._Z14sharpen_kernelPK5PixelPKhPS_iif --------------------------
	.section	.nv.info._Z14sharpen_kernelPK5PixelPKhPS_iif,"",@"SHT_CUDA_INFO"
	.sectionflags	@""
	.align	4


	//----- nvinfo : EIATTR_CUDA_API_VERSION
	.align		4
        /*0000*/ 	.byte	0x04, 0x37
        /*0002*/ 	.short	(.L_19 - .L_18)
.L_18:
        /*0004*/ 	.word	0x00000082


	//----- nvinfo : EIATTR_KPARAM_INFO
	.align		4
.L_19:
        /*0008*/ 	.byte	0x04, 0x17
        /*000a*/ 	.short	(.L_21 - .L_20)
.L_20:
        /*000c*/ 	.word	0x00000000
        /*0010*/ 	.short	0x0005
        /*0012*/ 	.short	0x0020
        /*0014*/ 	.byte	0x00, 0xf0, 0x11, 0x00


	//----- nvinfo : EIATTR_KPARAM_INFO
	.align		4
.L_21:
        /*0018*/ 	.byte	0x04, 0x17
        /*001a*/ 	.short	(.L_23 - .L_22)
.L_22:
        /*001c*/ 	.word	0x00000000
        /*0020*/ 	.short	0x0004
        /*0022*/ 	.short	0x001c
        /*0024*/ 	.byte	0x00, 0xf0, 0x11, 0x00


	//----- nvinfo : EIATTR_KPARAM_INFO
	.align		4
.L_23:
        /*0028*/ 	.byte	0x04, 0x17
        /*002a*/ 	.short	(.L_25 - .L_24)
.L_24:
        /*002c*/ 	.word	0x00000000
        /*0030*/ 	.short	0x0003
        /*0032*/ 	.short	0x0018
        /*0034*/ 	.byte	0x00, 0xf0, 0x11, 0x00


	//----- nvinfo : EIATTR_KPARAM_INFO
	.align		4
.L_25:
        /*0038*/ 	.byte	0x04, 0x17
        /*003a*/ 	.short	(.L_27 - .L_26)
.L_26:
        /*003c*/ 	.word	0x00000000
        /*0040*/ 	.short	0x0002
        /*0042*/ 	.short	0x0010
        /*0044*/ 	.byte	0x00, 0xf5, 0x21, 0x00


	//----- nvinfo : EIATTR_KPARAM_INFO
	.align		4
.L_27:
        /*0048*/ 	.byte	0x04, 0x17
        /*004a*/ 	.short	(.L_29 - .L_28)
.L_28:
        /*004c*/ 	.word	0x00000000
        /*0050*/ 	.short	0x0001
        /*0052*/ 	.short	0x0008
        /*0054*/ 	.byte	0x00, 0xf5, 0x21, 0x00


	//----- nvinfo : EIATTR_KPARAM_INFO
	.align		4
.L_29:
        /*0058*/ 	.byte	0x04, 0x17
        /*005a*/ 	.short	(.L_31 - .L_30)
.L_30:
        /*005c*/ 	.word	0x00000000
        /*0060*/ 	.short	0x0000
        /*0062*/ 	.short	0x0000
        /*0064*/ 	.byte	0x00, 0xf5, 0x21, 0x00


	//----- nvinfo : EIATTR_SPARSE_MMA_MASK
	.align		4
.L_31:
        /*0068*/ 	.byte	0x03, 0x50
        /*006a*/ 	.short	0x0000


	//----- nvinfo : EIATTR_MAXREG_COUNT
	.align		4
        /*006c*/ 	.byte	0x03, 0x1b
        /*006e*/ 	.short	0x00ff


	//----- nvinfo : EIATTR_MERCURY_ISA_VERSION
	.align		4
        /*0070*/ 	.byte	0x03, 0x5f
        /*0072*/ 	.short	0x0101


	//----- nvinfo : EIATTR_VRC_CTA_INIT_COUNT
	.align		4
        /*0074*/ 	.byte	0x02, 0x4a
	.zero		1
	.zero		1


	//----- nvinfo : EIATTR_EXIT_INSTR_OFFSETS
	.align		4
        /*0078*/ 	.byte	0x04, 0x1c
        /*007a*/ 	.short	(.L_33 - .L_32)


	//   ....[0]....
.L_32:
        /*007c*/ 	.word	0x00000070


	//   ....[1]....
        /*0080*/ 	.word	0x00000390


	//----- nvinfo : EIATTR_CRS_STACK_SIZE
	.align		4
.L_33:
        /*0084*/ 	.byte	0x04, 0x1e
        /*0086*/ 	.short	(.L_35 - .L_34)
.L_34:
        /*0088*/ 	.word	0x00000000


	//----- nvinfo : EIATTR_CBANK_PARAM_SIZE
	.align		4
.L_35:
        /*008c*/ 	.byte	0x03, 0x19
        /*008e*/ 	.short	0x0024


	//----- nvinfo : EIATTR_PARAM_CBANK
	.align		4
        /*0090*/ 	.byte	0x04, 0x0a
        /*0092*/ 	.short	(.L_37 - .L_36)
	.align		4
.L_36:
        /*0094*/ 	.word	index@(.nv.constant0._Z14sharpen_kernelPK5PixelPKhPS_iif)
        /*0098*/ 	.short	0x0380
        /*009a*/ 	.short	0x0024


	//----- nvinfo : EIATTR_SW_WAR
	.align		4
.L_37:
        /*009c*/ 	.byte	0x04, 0x36
        /*009e*/ 	.short	(.L_39 - .L_38)
.L_38:
        /*00a0*/ 	.word	0x00000008
.L_39:


//--------------------- .nv.info._Z19blur_transformationPK5PixelPKhPhiii --------------------------
	.section	.nv.info._Z19blur_transformationPK5PixelPKhPhiii,"",@"SHT_CUDA_INFO"
	.sectionflags	@""
	.align	4


	//----- nvinfo : EIATTR_CUDA_API_VERSION
	.align		4
        /*0000*/ 	.byte	0x04, 0x37
        /*0002*/ 	.short	(.L_41 - .L_40)
.L_40:
        /*0004*/ 	.word	0x00000082


	//----- nvinfo : EIATTR_KPARAM_INFO
	.align		4
.L_41:
        /*0008*/ 	.byte	0x04, 0x17
        /*000a*/ 	.short	(.L_43 - .L_42)
.L_42:
        /*000c*/ 	.word	0x00000000
        /*0010*/ 	.short	0x0005
        /*0012*/ 	.short	0x0020
        /*0014*/ 	.byte	0x00, 0xf0, 0x11, 0x00


	//----- nvinfo : EIATTR_KPARAM_INFO
	.align		4
.L_43:
        /*0018*/ 	.byte	0x04, 0x17
        /*001a*/ 	.short	(.L_45 - .L_44)
.L_44:
        /*001c*/ 	.word	0x00000000
        /*0020*/ 	.short	0x0004
        /*0022*/ 	.short	0x001c
        /*0024*/ 	.byte	0x00, 0xf0, 0x11, 0x00


	//----- nvinfo : EIATTR_KPARAM_INFO
	.align		4
.L_45:
        /*0028*/ 	.byte	0x04, 0x17
        /*002a*/ 	.short	(.L_47 - .L_46)
.L_46:
        /*002c*/ 	.word	0x00000000
        /*0030*/ 	.short	0x0003
        /*0032*/ 	.short	0x0018
        /*0034*/ 	.byte	0x00, 0xf0, 0x11, 0x00


	//----- nvinfo : EIATTR_KPARAM_INFO
	.align		4
.L_47:
        /*0038*/ 	.byte	0x04, 0x17
        /*003a*/ 	.short	(.L_49 - .L_48)
.L_48:
        /*003c*/ 	.word	0x00000000
        /*0040*/ 	.short	0x0002
        /*0042*/ 	.short	0x0010
        /*0044*/ 	.byte	0x00, 0xf5, 0x21, 0x00


	//----- nvinfo : EIATTR_KPARAM_INFO
	.align		4
.L_49:
        /*0048*/ 	.byte	0x04, 0x17
        /*004a*/ 	.short	(.L_51 - .L_50)
.L_50:
        /*004c*/ 	.word	0x00000000
        /*0050*/ 	.short	0x0001
        /*0052*/ 	.short	0x0008
        /*0054*/ 	.byte	0x00, 0xf5, 0x21, 0x00


	//----- nvinfo : EIATTR_KPARAM_INFO
	.align		4
.L_51:
        /*0058*/ 	.byte	0x04, 0x17
        /*005a*/ 	.short	(.L_53 - .L_52)
.L_52:
        /*005c*/ 	.word	0x00000000
        /*0060*/ 	.short	0x0000
        /*0062*/ 	.short	0x0000
        /*0064*/ 	.byte	0x00, 0xf5, 0x21, 0x00


	//----- nvinfo : EIATTR_SPARSE_MMA_MASK
	.align		4
.L_53:
        /*0068*/ 	.byte	0x03, 0x50
        /*006a*/ 	.short	0x0000


	//----- nvinfo : EIATTR_MAXREG_COUNT
	.align		4
        /*006c*/ 	.byte	0x03, 0x1b
        /*006e*/ 	.short	0x00ff


	//----- nvinfo : EIATTR_MERCURY_ISA_VERSION
	.align		4
        /*0070*/ 	.byte	0x03, 0x5f
        /*0072*/ 	.short	0x0101


	//----- nvinfo : EIATTR_VRC_CTA_INIT_COUNT
	.align		4
        /*0074*/ 	.byte	0x02, 0x4a
	.zero		1
	.zero		1


	//----- nvinfo : EIATTR_EXIT_INSTR_OFFSETS
	.align		4
        /*0078*/ 	.byte	0x04, 0x1c
        /*007a*/ 	.short	(.L_55 - .L_54)


	//   ....[0]....
.L_54:
        /*007c*/ 	.word	0x00000080


	//   ....[1]....
        /*0080*/ 	.word	0x00000dc0


	//----- nvinfo : EIATTR_CRS_STACK_SIZE
	.align		4
.L_55:
        /*0084*/ 	.byte	0x04, 0x1e
        /*0086*/ 	.short	(.L_57 - .L_56)
.L_56:
        /*0088*/ 	.word	0x00000000


	//----- nvinfo : EIATTR_CBANK_PARAM_SIZE
	.align		4
.L_57:
        /*008c*/ 	.byte	0x03, 0x19
        /*008e*/ 	.short	0x0024


	//----- nvinfo : EIATTR_PARAM_CBANK
	.align		4
        /*0090*/ 	.byte	0x04, 0x0a
        /*0092*/ 	.short	(.L_59 - .L_58)
	.align		4
.L_58:
        /*0094*/ 	.word	index@(.nv.constant0._Z19blur_transformationPK5PixelPKhPhiii)
        /*0098*/ 	.short	0x0380
        /*009a*/ 	.short	0x0024


	//----- nvinfo : EIATTR_SW_WAR
	.align		4
.L_59:
        /*009c*/ 	.byte	0x04, 0x36
        /*009e*/ 	.short	(.L_61 - .L_60)
.L_60:
        /*00a0*/ 	.word	0x00000008
.L_61:


//--------------------- .nv.info._Z25gray_scale_transformationPK5PixelPhi --------------------------
	.section	.nv.info._Z25gray_scale_transformationPK5PixelPhi,"",@"SHT_CUDA_INFO"
	.sectionflags	@""
	.align	4


	//----- nvinfo : EIATTR_CUDA_API_VERSION
	.align		4
        /*0000*/ 	.byte	0x04, 0x37
        /*0002*/ 	.short	(.L_63 - .L_62)
.L_62:
        /*0004*/ 	.word	0x00000082


	//----- nvinfo : EIATTR_KPARAM_INFO
	.align		4
.L_63:
        /*0008*/ 	.byte	0x04, 0x17
        /*000a*/ 	.short	(.L_65 - .L_64)
.L_64:
        /*000c*/ 	.word	0x00000000
        /*0010*/ 	.short	0x0002
        /*0012*/ 	.short	0x0010
        /*0014*/ 	.byte	0x00, 0xf0, 0x11, 0x00


	//----- nvinfo : EIATTR_KPARAM_INFO
	.align		4
.L_65:
        /*0018*/ 	.byte	0x04, 0x17
        /*001a*/ 	.short	(.L_67 - .L_66)
.L_66:
        /*001c*/ 	.word	0x00000000
        /*0020*/ 	.short	0x0001
        /*0022*/ 	.short	0x0008
        /*0024*/ 	.byte	0x00, 0xf5, 0x21, 0x00


	//----- nvinfo : EIATTR_KPARAM_INFO
	.align		4
.L_67:
        /*0028*/ 	.byte	0x04, 0x17
        /*002a*/ 	.short	(.L_69 - .L_68)
.L_68:
        /*002c*/ 	.word	0x00000000
        /*0030*/ 	.short	0x0000
        /*0032*/ 	.short	0x0000
        /*0034*/ 	.byte	0x00, 0xf5, 0x21, 0x00


	//----- nvinfo : EIATTR_SPARSE_MMA_MASK
	.align		4
.L_69:
        /*0038*/ 	.byte	0x03, 0x50
        /*003a*/ 	.short	0x0000


	//----- nvinfo : EIATTR_MAXREG_COUNT
	.align		4
        /*003c*/ 	.byte	0x03, 0x1b
        /*003e*/ 	.short	0x00ff


	//----- nvinfo : EIATTR_MERCURY_ISA_VERSION
	.align		4
        /*0040*/ 	.byte	0x03, 0x5f
        /*0042*/ 	.short	0x0101


	//----- nvinfo : EIATTR_VRC_CTA_INIT_COUNT
	.align		4
        /*0044*/ 	.byte	0x02, 0x4a
	.zero		1
	.zero		1


	//----- nvinfo : EIATTR_EXIT_INSTR_OFFSETS
	.align		4
        /*0048*/ 	.byte	0x04, 0x1c
        /*004a*/ 	.short	(.L_71 - .L_70)


	//   ....[0]....
.L_70:
        /*004c*/ 	.word	0x00000070


	//   ....[1]....
        /*0050*/ 	.word	0x00000190


	//----- nvinfo : EIATTR_CBANK_PARAM_SIZE
	.align		4
.L_71:
        /*0054*/ 	.byte	0x03, 0x19
        /*0056*/ 	.short	0x0014


	//----- nvinfo : EIATTR_PARAM_CBANK
	.align		4
        /*0058*/ 	.byte	0x04, 0x0a
        /*005a*/ 	.short	(.L_73 - .L_72)
	.align		4
.L_72:
        /*005c*/ 	.word	index@(.nv.constant0._Z25gray_scale_transformationPK5PixelPhi)
        /*0060*/ 	.short	0x0380
        /*0062*/ 	.short	0x0014


	//----- nvinfo : EIATTR_SW_WAR
	.align		4
.L_73:
        /*0064*/ 	.byte	0x04, 0x36
        /*0066*/ 	.short	(.L_75 - .L_74)
.L_74:
        /*0068*/ 	.word	0x00000008
.L_75:


//--------------------- .nv.callgraph             --------------------------
	.section	.nv.callgraph,"",@"SHT_CUDA_CALLGRAPH"
	.align	4
	.sectionentsize	8
	.align		4
        /*0000*/ 	.word	0x00000000
	.align		4
        /*0004*/ 	.word	0xffffffff
	.align		4
        /*0008*/ 	.word	0x00000000
	.align		4
        /*000c*/ 	.word	0xfffffffe
	.align		4
        /*0010*/ 	.word	0x00000000
	.align		4
        /*0014*/ 	.word	0xfffffffd
	.align		4
        /*0018*/ 	.word	0x00000000
	.align		4
        /*001c*/ 	.word	0xfffffffc


//--------------------- .text._Z14sharpen_kernelPK5PixelPKhPS_iif --------------------------
	.section	.text._Z14sharpen_kernelPK5PixelPKhPS_iif,"ax",@progbits
	.align	128
        .global         _Z14sharpen_kernelPK5PixelPKhPS_iif
        .type           _Z14sharpen_kernelPK5PixelPKhPS_iif,@function
        .size           _Z14sharpen_kernelPK5PixelPKhPS_iif,(.L_x_19 - _Z14sharpen_kernelPK5PixelPKhPS_iif)
        .other          _Z14sharpen_kernelPK5PixelPKhPS_iif,@"STO_CUDA_ENTRY STV_DEFAULT"
_Z14sharpen_kernelPK5PixelPKhPS_iif:
.text._Z14sharpen_kernelPK5PixelPKhPS_iif:
[----:B------:R-:W-:Y:S01]  /*0000*/  LDC R1, c[0x0][0x37c] ;  /* 0x0000df00ff017b82 */ /* 0x000fe20000000800 */
[----:B------:R-:W0:Y:S07]  /*0010*/  S2R R7, SR_TID.X ;  /* 0x0000000000077919 */ /* 0x000e2e0000002100 */
[----:B------:R-:W0:Y:S01]  /*0020*/  S2UR UR4, SR_CTAID.X ;  /* 0x00000000000479c3 */ /* 0x000e220000002500 */
[----:B------:R-:W1:Y:S07]  /*0030*/  LDCU UR5, c[0x0][0x398] ;  /* 0x00007300ff0577ac */ /* 0x000e6e0008000800 */
[----:B------:R-:W0:Y:S02]  /*0040*/  LDC R0, c[0x0][0x360] ;  /* 0x0000d800ff007b82 */ /* 0x000e240000000800 */
[----:B0-----:R-:W-:-:S05]  /*0050*/  IMAD R7, R0, UR4, R7 ;  /* 0x0000000400077c24 */ /* 0x001fca000f8e0207 */
[----:B-1----:R-:W-:-:S13]  /*0060*/  ISETP.GE.AND P0, PT, R7, UR5, PT ;  /* 0x0000000507007c0c */ /* 0x002fda000bf06270 */
[----:B------:R-:W-:Y:S05]  /*0070*/  @P0 EXIT ;  /* 0x000000000000094d */ /* 0x000fea0003800000 */
[----:B------:R-:W0:Y:S01]  /*0080*/  LDC.64 R2, c[0x0][0x390] ;  /* 0x0000e400ff027b82 */ /* 0x000e220000000a00 */
[----:B------:R-:W1:Y:S01]  /*0090*/  LDCU UR4, c[0x0][0x370] ;  /* 0x00006e00ff0477ac */ /* 0x000e620008000800 */
[----:B------:R-:W2:Y:S06]  /*00a0*/  LDCU.64 UR6, c[0x0][0x358] ;  /* 0x00006b00ff0677ac */ /* 0x000eac0008000a00 */
[----:B------:R-:W3:Y:S01]  /*00b0*/  LDC.64 R4, c[0x0][0x380] ;  /* 0x0000e000ff047b82 */ /* 0x000ee20000000a00 */
[----:B------:R-:W4:Y:S01]  /*00c0*/  LDCU UR5, c[0x0][0x3a0] ;  /* 0x00007400ff0577ac */ /* 0x000f220008000800 */
[----:B------:R-:W0:Y:S01]  /*00d0*/  LDCU.64 UR10, c[0x0][0x398] ;  /* 0x00007300ff0a77ac */ /* 0x000e220008000a00 */
[----:B------:R-:W0:Y:S01]  /*00e0*/  LDCU.64 UR8, c[0x0][0x388] ;  /* 0x00007100ff0877ac */ /* 0x000e220008000a00 */
[----:B-1----:R-:W-:-:S07]  /*00f0*/  IMAD R0, R0, UR4, RZ ;  /* 0x0000000400007c24 */ /* 0x002fce000f8e02ff */
.L_x_3:
[----:B0-23--:R-:W-:-:S05]  /*0100*/  IMAD.WIDE R8, R7, 0x3, R4 ;  /* 0x0000000307087825 */ /* 0x00dfca00078e0204 */
[----:B--2---:R-:W2:Y:S04]  /*0110*/  LDG.E.U8 R19, desc[UR6][R8.64] ;  /* 0x0000000608137981 */ /* 0x004ea8000c1e1100 */
[----:B------:R1:W5:Y:S04]  /*0120*/  LDG.E.U8 R21, desc[UR6][R8.64+0x1] ;  /* 0x0000010608157981 */ /* 0x000368000c1e1100 */
[----:B------:R1:W5:Y:S01]  /*0130*/  LDG.E.U8 R23, desc[UR6][R8.64+0x2] ;  /* 0x0000020608177981 */ /* 0x000362000c1e1100 */
[-C--:B------:R-:W-:Y:S01]  /*0140*/  MOV R17, R7.reuse ;  /* 0x0000000700117202 */ /* 0x080fe20000000f00 */
[----:B------:R-:W-:Y:S01]  /*0150*/  BSSY.RECONVERGENT B0, `(.L_x_0) ;  /* 0x0000022000007945 */ /* 0x000fe20003800200 */
[----:B------:R-:W-:-:S04]  /*0160*/  IADD3 R7, PT, PT, R0, R7, RZ ;  /* 0x0000000700077210 */ /* 0x000fc80007ffe0ff */
[----:B0-----:R-:W-:Y:S02]  /*0170*/  ISETP.GE.AND P0, PT, R7, UR10, PT ;  /* 0x0000000a07007c0c */ /* 0x001fe4000bf06270 */
[----:B--2---:R-:W-:-:S13]  /*0180*/  ISETP.GT.AND P1, PT, R19, UR11, PT ;  /* 0x0000000b13007c0c */ /* 0x004fda000bf24270 */
[----:B-1----:R-:W-:Y:S05]  /*0190*/  @!P1 BRA `(.L_x_1) ;  /* 0x0000000000649947 */ /* 0x002fea0003800000 */
[----:B------:R-:W-:Y:S02]  /*01a0*/  SHF.R.S32.HI R6, RZ, 0x1f, R17 ;  /* 0x0000001fff067819 */ /* 0x000fe40000011411 */
[----:B------:R-:W-:-:S04]  /*01b0*/  IADD3 R8, P1, PT, R17, UR8, RZ ;  /* 0x0000000811087c10 */ /* 0x000fc8000ff3e0ff */
[----:B------:R-:W-:-:S05]  /*01c0*/  IADD3.X R9, PT, PT, R6, UR9, RZ, P1, !PT ;  /* 0x0000000906097c10 */ /* 0x000fca0008ffe4ff */
[----:B------:R-:W2:Y:S01]  /*01d0*/  LDG.E.U8 R8, desc[UR6][R8.64] ;  /* 0x0000000608087981 */ /* 0x000ea2000c1e1100 */
[----:B------:R-:W0:Y:S08]  /*01e0*/  I2F.U16 R6, R19 ;  /* 0x0000001300067306 */ /* 0x000e300000101000 */
[----:B-----5:R-:W1:Y:S08]  /*01f0*/  I2F.U16 R10, R21 ;  /* 0x00000015000a7306 */ /* 0x020e700000101000 */
[----:B------:R-:W3:Y:S01]  /*0200*/  I2F.U16 R12, R23 ;  /* 0x00000017000c7306 */ /* 0x000ee20000101000 */
[----:B--2---:R-:W-:Y:S01]  /*0210*/  I2FP.F32.U32 R11, R8 ;  /* 0x00000008000b7245 */ /* 0x004fe20000201000 */
[----:B------:R-:W-:-:S04]  /*0220*/  IMAD.WIDE R8, R17, 0x3, R2 ;  /* 0x0000000311087825 */ /* 0x000fc800078e0202 */
[----:B0-----:R-:W-:Y:S01]  /*0230*/  FADD R13, R6, -R11 ;  /* 0x8000000b060d7221 */ /* 0x001fe20000000000 */
[C---:B-1----:R-:W-:Y:S01]  /*0240*/  FADD R15, -R11.reuse, R10 ;  /* 0x0000000a0b0f7221 */ /* 0x042fe20000000100 */
[----:B---3--:R-:W-:Y:S02]  /*0250*/  FADD R11, -R11, R12 ;  /* 0x0000000c0b0b7221 */ /* 0x008fe40000000100 */
[----:B----4-:R-:W-:Y:S01]  /*0260*/  FFMA R13, R13, UR5, R6 ;  /* 0x000000050d0d7c23 */ /* 0x010fe20008000006 */
[----:B------:R-:W-:Y:S01]  /*0270*/  FFMA R15, R15, UR5, R10 ;  /* 0x000000050f0f7c23 */ /* 0x000fe2000800000a */
[----:B------:R-:W-:-:S04]  /*0280*/  FFMA R11, R11, UR5, R12 ;  /* 0x000000050b0b7c23 */ /* 0x000fc8000800000c */
[----:B------:R-:W0:Y:S08]  /*0290*/  F2I.TRUNC.NTZ R13, R13 ;  /* 0x0000000d000d7305 */ /* 0x000e30000020f100 */
[----:B------:R-:W1:Y:S01]  /*02a0*/  F2I.TRUNC.NTZ R15, R15 ;  /* 0x0000000f000f7305 */ /* 0x000e62000020f100 */
[----:B0-----:R-:W-:-:S07]  /*02b0*/  VIMNMX.RELU R17, PT, PT, R13, 0xff, PT ;  /* 0x000000ff0d117848 */ /* 0x001fce0003fe1100 */
[----:B------:R-:W0:Y:S01]  /*02c0*/  F2I.TRUNC.NTZ R11, R11 ;  /* 0x0000000b000b7305 */ /* 0x000e22000020f100 */
[----:B------:R2:W-:Y:S01]  /*02d0*/  STG.E.U8 desc[UR6][R8.64], R17 ;  /* 0x0000001108007986 */ /* 0x0005e2000c101106 */
[----:B-1----:R-:W-:-:S05]  /*02e0*/  VIMNMX.RELU R19, PT, PT, R15, 0xff, PT ;  /* 0x000000ff0f137848 */ /* 0x002fca0003fe1100 */
[----:B------:R2:W-:Y:S01]  /*02f0*/  STG.E.U8 desc[UR6][R8.64+0x1], R19 ;  /* 0x0000011308007986 */ /* 0x0005e2000c101106 */
[----:B0-----:R-:W-:-:S05]  /*0300*/  VIMNMX.RELU R21, PT, PT, R11, 0xff, PT ;  /* 0x000000ff0b157848 */ /* 0x001fca0003fe1100 */
[----:B------:R2:W-:Y:S01]  /*0310*/  STG.E.U8 desc[UR6][R8.64+0x2], R21 ;  /* 0x0000021508007986 */ /* 0x0005e2000c101106 */
[----:B------:R-:W-:Y:S05]  /*0320*/  BRA `(.L_x_2) ;  /* 0x0000000000107947 */ /* 0x000fea0003800000 */
.L_x_1:
[----:B------:R-:W-:-:S05]  /*0330*/  IMAD.WIDE R8, R17, 0x3, R2 ;  /* 0x0000000311087825 */ /* 0x000fca00078e0202 */
[----:B------:R0:W-:Y:S04]  /*0340*/  STG.E.U8 desc[UR6][R8.64], R19 ;  /* 0x0000001308007986 */ /* 0x0001e8000c101106 */
[----:B-----5:R0:W-:Y:S04]  /*0350*/  STG.E.U8 desc[UR6][R8.64+0x1], R21 ;  /* 0x0000011508007986 */ /* 0x0201e8000c101106 */
[----:B------:R0:W-:Y:S02]  /*0360*/  STG.E.U8 desc[UR6][R8.64+0x2], R23 ;  /* 0x0000021708007986 */ /* 0x0001e4000c101106 */
.L_x_2:
[----:B----4-:R-:W-:Y:S05]  /*0370*/  BSYNC.RECONVERGENT B0 ;  /* 0x0000000000007941 */ /* 0x010fea0003800200 */
.L_x_0:
[----:B------:R-:W-:Y:S05]  /*0380*/  @!P0 BRA `(.L_x_3) ;  /* 0xfffffffc005c8947 */ /* 0x000fea000383ffff */
[----:B------:R-:W-:Y:S05]  /*0390*/  EXIT ;  /* 0x000000000000794d */ /* 0x000fea0003800000 */
.L_x_4:
[----:B------:R-:W-:-:S00]  /*03a0*/  BRA `(.L_x_4) ;  /* 0xfffffffc00fc7947 */ /* 0x000fc0000383ffff */
[----:B------:R-:W-:-:S00]  /*03b0*/  NOP ;  /* 0x0000000000007918 */ /* 0x000fc00000000000 */
        /* <DEDUP_REMOVED lines=12> */
.L_x_19:


//--------------------- .text._Z19blur_transformationPK5PixelPKhPhiii --------------------------
	.section	.text._Z19blur_transformationPK5PixelPKhPhiii,"ax",@progbits
	.align	128
        .global         _Z19blur_transformationPK5PixelPKhPhiii
        .type           _Z19blur_transformationPK5PixelPKhPhiii,@function
        .size           _Z19blur_transformationPK5PixelPKhPhiii,(.L_x_20 - _Z19blur_transformationPK5PixelPKhPhiii)
        .other          _Z19blur_transformationPK5PixelPKhPhiii,@"STO_CUDA_ENTRY STV_DEFAULT"
_Z19blur_transformationPK5PixelPKhPhiii:
.text._Z19blur_transformationPK5PixelPKhPhiii:
[----:B------:R-:W-:Y:S01]  /*0000*/  LDC R1, c[0x0][0x37c] ;  /* 0x0000df00ff017b82 */ /* 0x000fe20000000800 */
[----:B------:R-:W0:Y:S07]  /*0010*/  S2R R0, SR_TID.X ;  /* 0x0000000000007919 */ /* 0x000e2e0000002100 */
[----:B------:R-:W0:Y:S08]  /*0020*/  S2UR UR4, SR_CTAID.X ;  /* 0x00000000000479c3 */ /* 0x000e300000002500 */
[----:B------:R-:W0:Y:S08]  /*0030*/  LDC R5, c[0x0][0x360] ;  /* 0x0000d800ff057b82 */ /* 0x000e300000000800 */
[----:B------:R-:W1:Y:S01]  /*0040*/  LDC.64 R2, c[0x0][0x398] ;  /* 0x0000e600ff027b82 */ /* 0x000e620000000a00 */
[----:B0-----:R-:W-:-:S02]  /*0050*/  IMAD R5, R5, UR4, R0 ;  /* 0x0000000405057c24 */ /* 0x001fc4000f8e0200 */
[----:B-1----:R-:W-:-:S05]  /*0060*/  IMAD R0, R3, R2, RZ ;  /* 0x0000000203007224 */ /* 0x002fca00078e02ff */
[----:B------:R-:W-:-:S13]  /*0070*/  ISETP.GE.AND P0, PT, R5, R0, PT ;  /* 0x000000000500720c */ /* 0x000fda0003f06270 */
[----:B------:R-:W-:Y:S05]  /*0080*/  @P0 EXIT ;  /* 0x000000000000094d */ /* 0x000fea0003800000 */
[----:B------:R-:W0:Y:S01]  /*0090*/  LDC.64 R6, c[0x0][0x380] ;  /* 0x0000e000ff067b82 */ /* 0x000e220000000a00 */
[----:B------:R-:W1:Y:S07]  /*00a0*/  LDCU.64 UR4, c[0x0][0x358] ;  /* 0x00006b00ff0477ac */ /* 0x000e6e0008000a00 */
[----:B------:R-:W2:Y:S01]  /*00b0*/  LDC R0, c[0x0][0x3a0] ;  /* 0x0000e800ff007b82 */ /* 0x000ea20000000800 */
[----:B0-----:R-:W-:-:S05]  /*00c0*/  IMAD.WIDE R6, R5, 0x3, R6 ;  /* 0x0000000305067825 */ /* 0x001fca00078e0206 */
[----:B-1----:R-:W3:Y:S04]  /*00d0*/  LDG.E.U8 R9, desc[UR4][R6.64] ;  /* 0x0000000406097981 */ /* 0x002ee8000c1e1100 */
[----:B------:R-:W3:Y:S04]  /*00e0*/  LDG.E.U8 R10, desc[UR4][R6.64+0x1] ;  /* 0x00000104060a7981 */ /* 0x000ee8000c1e1100 */
[----:B------:R0:W3:Y:S01]  /*00f0*/  LDG.E.U8 R12, desc[UR4][R6.64+0x2] ;  /* 0x00000204060c7981 */ /* 0x0000e2000c1e1100 */
[----:B--2---:R-:W-:Y:S01]  /*0100*/  IABS R4, R0 ;  /* 0x0000000000047213 */ /* 0x004fe20000000000 */
[----:B------:R-:W-:Y:S01]  /*0110*/  BSSY.RECONVERGENT B1, `(.L_x_5) ;  /* 0x00000b3000017945 */ /* 0x000fe20003800200 */
[----:B------:R-:W-:-:S02]  /*0120*/  IABS R8, R2 ;  /* 0x0000000200087213 */ /* 0x000fc40000000000 */
[----:B------:R-:W1:Y:S08]  /*0130*/  I2F.RP R13, R4 ;  /* 0x00000004000d7306 */ /* 0x000e700000209400 */
[----:B------:R-:W2:Y:S08]  /*0140*/  I2F.RP R14, R8 ;  /* 0x00000008000e7306 */ /* 0x000eb00000209400 */
[----:B-1----:R-:W1:Y:S08]  /*0150*/  MUFU.RCP R13, R13 ;  /* 0x0000000d000d7308 */ /* 0x002e700000001000 */
[----:B--2---:R-:W0:Y:S01]  /*0160*/  MUFU.RCP R14, R14 ;  /* 0x0000000e000e7308 */ /* 0x004e220000001000 */
[----:B-1----:R-:W-:-:S07]  /*0170*/  VIADD R11, R13, 0xffffffe ;  /* 0x0ffffffe0d0b7836 */ /* 0x002fce0000000000 */
[----:B------:R-:W1:Y:S01]  /*0180*/  F2I.FTZ.U32.TRUNC.NTZ R11, R11 ;  /* 0x0000000b000b7305 */ /* 0x000e62000021f000 */
[----:B0-----:R-:W-:Y:S02]  /*0190*/  VIADD R6, R14, 0xffffffe ;  /* 0x0ffffffe0e067836 */ /* 0x001fe40000000000 */
[----:B------:R-:W-:-:S05]  /*01a0*/  IMAD.MOV.U32 R14, RZ, RZ, RZ ;  /* 0x000000ffff0e7224 */ /* 0x000fca00078e00ff */
[----:B------:R0:W2:Y:S01]  /*01b0*/  F2I.FTZ.U32.TRUNC.NTZ R7, R6 ;  /* 0x0000000600077305 */ /* 0x0000a2000021f000 */
[----:B-1----:R-:W-:Y:S02]  /*01c0*/  IMAD.MOV R15, RZ, RZ, -R11 ;  /* 0x000000ffff0f7224 */ /* 0x002fe400078e0a0b */
[----:B0-----:R-:W-:Y:S02]  /*01d0*/  IMAD.MOV.U32 R6, RZ, RZ, RZ ;  /* 0x000000ffff067224 */ /* 0x001fe400078e00ff */
[----:B------:R-:W-:Y:S02]  /*01e0*/  IMAD R13, R15, R4, RZ ;  /* 0x000000040f0d7224 */ /* 0x000fe400078e02ff */
[----:B--2---:R-:W-:-:S04]  /*01f0*/  IMAD.MOV R17, RZ, RZ, -R7 ;  /* 0x000000ffff117224 */ /* 0x004fc800078e0a07 */
[----:B------:R-:W-:-:S04]  /*0200*/  IMAD R15, R17, R8, RZ ;  /* 0x00000008110f7224 */ /* 0x000fc800078e02ff */
[----:B------:R-:W-:Y:S01]  /*0210*/  IMAD.HI.U32 R6, R7, R15, R6 ;  /* 0x0000000f07067227 */ /* 0x000fe200078e0006 */
[----:B---3--:R-:W-:-:S03]  /*0220*/  IADD3 R9, PT, PT, R12, R10, R9 ;  /* 0x0000000a0c097210 */ /* 0x008fc60007ffe009 */
[----:B------:R-:W-:Y:S01]  /*0230*/  IMAD.MOV.U32 R10, RZ, RZ, RZ ;  /* 0x000000ffff0a7224 */ /* 0x000fe200078e00ff */
[----:B------:R-:W-:-:S03]  /*0240*/  IABS R12, R9 ;  /* 0x00000009000c7213 */ /* 0x000fc60000000000 */
[----:B------:R-:W-:Y:S01]  /*0250*/  IMAD.HI.U32 R10, R11, R13, R10 ;  /* 0x0000000d0b0a7227 */ /* 0x000fe200078e000a */
[----:B------:R-:W-:Y:S02]  /*0260*/  IABS R13, R5 ;  /* 0x00000005000d7213 */ /* 0x000fe40000000000 */
[----:B------:R-:W-:Y:S01]  /*0270*/  ISETP.GE.AND P1, PT, R9, RZ, PT ;  /* 0x000000ff0900720c */ /* 0x000fe20003f26270 */
[----:B------:R-:W-:Y:S02]  /*0280*/  IMAD.MOV.U32 R11, RZ, RZ, R12 ;  /* 0x000000ffff0b7224 */ /* 0x000fe400078e000c */
[----:B------:R-:W-:-:S04]  /*0290*/  IMAD.HI.U32 R6, R6, R13, RZ ;  /* 0x0000000d06067227 */ /* 0x000fc800078e00ff */
[----:B------:R-:W-:-:S04]  /*02a0*/  IMAD.HI.U32 R10, R10, R11, RZ ;  /* 0x0000000b0a0a7227 */ /* 0x000fc800078e00ff */
[----:B------:R-:W-:Y:S02]  /*02b0*/  IMAD.MOV R10, RZ, RZ, -R10 ;  /* 0x000000ffff0a7224 */ /* 0x000fe400078e0a0a */
[----:B------:R-:W-:Y:S02]  /*02c0*/  IMAD.MOV R12, RZ, RZ, -R6 ;  /* 0x000000ffff0c7224 */ /* 0x000fe400078e0a06 */
[----:B------:R-:W-:Y:S02]  /*02d0*/  IMAD R7, R4, R10, R11 ;  /* 0x0000000a04077224 */ /* 0x000fe400078e020b */
[----:B------:R-:W-:-:S03]  /*02e0*/  IMAD R11, R8, R12, R13 ;  /* 0x0000000c080b7224 */ /* 0x000fc600078e020d */
[----:B------:R-:W-:Y:S02]  /*02f0*/  ISETP.GT.U32.AND P0, PT, R4, R7, PT ;  /* 0x000000070400720c */ /* 0x000fe40003f04070 */
[----:B------:R-:W-:-:S11]  /*0300*/  ISETP.GT.U32.AND P4, PT, R8, R11, PT ;  /* 0x0000000b0800720c */ /* 0x000fd60003f84070 */
[----:B------:R-:W-:Y:S02]  /*0310*/  @!P0 IMAD.IADD R7, R7, 0x1, -R4 ;  /* 0x0000000107078824 */ /* 0x000fe400078e0a04 */
[----:B------:R-:W-:Y:S02]  /*0320*/  @!P4 IMAD.IADD R11, R11, 0x1, -R8 ;  /* 0x000000010b0bc824 */ /* 0x000fe400078e0a08 */
[----:B------:R-:W-:Y:S01]  /*0330*/  @!P4 VIADD R6, R6, 0x1 ;  /* 0x000000010606c836 */ /* 0x000fe20000000000 */
[----:B------:R-:W-:Y:S02]  /*0340*/  ISETP.GT.U32.AND P3, PT, R4, R7, PT ;  /* 0x000000070400720c */ /* 0x000fe40003f64070 */
[----:B------:R-:W-:Y:S02]  /*0350*/  ISETP.GE.U32.AND P0, PT, R11, R8, PT ;  /* 0x000000080b00720c */ /* 0x000fe40003f06070 */
[----:B------:R-:W-:Y:S02]  /*0360*/  LOP3.LUT R8, R5, R2, RZ, 0x3c, !PT ;  /* 0x0000000205087212 */ /* 0x000fe400078e3cff */
[----:B------:R-:W-:-:S02]  /*0370*/  ISETP.NE.AND P4, PT, R2, RZ, PT ;  /* 0x000000ff0200720c */ /* 0x000fc40003f85270 */
[----:B------:R-:W-:-:S05]  /*0380*/  ISETP.GE.AND P2, PT, R8, RZ, PT ;  /* 0x000000ff0800720c */ /* 0x000fca0003f46270 */
[----:B------:R-:W-:Y:S01]  /*0390*/  @!P3 IMAD.IADD R7, R7, 0x1, -R4 ;  /* 0x000000010707b824 */ /* 0x000fe200078e0a04 */
[----:B------:R-:W-:Y:S01]  /*03a0*/  ISETP.NE.AND P3, PT, R0, RZ, PT ;  /* 0x000000ff0000720c */ /* 0x000fe20003f65270 */
[----:B------:R-:W-:Y:S02]  /*03b0*/  @P0 VIADD R6, R6, 0x1 ;  /* 0x0000000106060836 */ /* 0x000fe40000000000 */
[----:B------:R-:W-:-:S04]  /*03c0*/  @!P1 IMAD.MOV R7, RZ, RZ, -R7 ;  /* 0x000000ffff079224 */ /* 0x000fc800078e0a07 */
[----:B------:R-:W-:Y:S01]  /*03d0*/  @!P2 IMAD.MOV R6, RZ, RZ, -R6 ;  /* 0x000000ffff06a224 */ /* 0x000fe200078e0a06 */
[----:B------:R-:W-:-:S05]  /*03e0*/  @!P4 LOP3.LUT R6, RZ, R2, RZ, 0x33, !PT ;  /* 0x00000002ff06c212 */ /* 0x000fca00078e33ff */
[----:B------:R-:W-:Y:S01]  /*03f0*/  @!P3 LOP3.LUT R7, RZ, R0, RZ, 0x33, !PT ;  /* 0x00000000ff07b212 */ /* 0x000fe200078e33ff */
[----:B------:R-:W-:-:S03]  /*0400*/  IMAD.MOV R0, RZ, RZ, -R6 ;  /* 0x000000ffff007224 */ /* 0x000fc600078e0a06 */
[----:B------:R-:W-:Y:S01]  /*0410*/  IADD3 R9, PT, PT, R7, 0x1, RZ ;  /* 0x0000000107097810 */ /* 0x000fe20007ffe0ff */
[----:B------:R-:W-:-:S03]  /*0420*/  IMAD R0, R2, R0, R5 ;  /* 0x0000000002007224 */ /* 0x000fc600078e0205 */
[-C--:B------:R-:W-:Y:S01]  /*0430*/  VIADDMNMX R8, R6, -R9.reuse, RZ, !PT ;  /* 0x8000000906087246 */ /* 0x080fe200078001ff */
[C---:B------:R-:W-:Y:S02]  /*0440*/  IMAD.IADD R4, R9.reuse, 0x1, R6 ;  /* 0x0000000109047824 */ /* 0x040fe400078e0206 */
[----:B------:R-:W-:Y:S01]  /*0450*/  IMAD.IADD R7, R9, 0x1, R0 ;  /* 0x0000000109077824 */ /* 0x000fe200078e0200 */
[----:B------:R-:W-:Y:S01]  /*0460*/  VIADDMNMX R0, R0, -R9, RZ, !PT ;  /* 0x8000000900007246 */ /* 0x000fe200078001ff */
[----:B------:R-:W-:Y:S01]  /*0470*/  IMAD.MOV.U32 R6, RZ, RZ, RZ ;  /* 0x000000ffff067224 */ /* 0x000fe200078e00ff */
[----:B------:R-:W-:Y:S02]  /*0480*/  VIADDMNMX R4, R3, 0xffffffff, R4, PT ;  /* 0xffffffff03047846 */ /* 0x000fe40003800104 */
[----:B------:R-:W-:Y:S02]  /*0490*/  VIADDMNMX R7, R2, 0xffffffff, R7, PT ;  /* 0xffffffff02077846 */ /* 0x000fe40003800107 */
[----:B------:R-:W-:-:S13]  /*04a0*/  ISETP.GT.AND P0, PT, R8, R4, PT ;  /* 0x000000040800720c */ /* 0x000fda0003f04270 */
[----:B------:R-:W-:Y:S05]  /*04b0*/  @P0 BRA `(.L_x_6) ;  /* 0x0000000400e00947 */ /* 0x000fea0003800000 */
[----:B------:R-:W-:Y:S02]  /*04c0*/  IMAD.IADD R18, R7, 0x1, -R0 ;  /* 0x0000000107127824 */ /* 0x000fe400078e0a00 */
[----:B------:R-:W-:Y:S02]  /*04d0*/  IMAD.MOV.U32 R6, RZ, RZ, RZ ;  /* 0x000000ffff067224 */ /* 0x000fe400078e00ff */
[----:B------:R-:W-:Y:S02]  /*04e0*/  VIADD R9, R18, 0x1 ;  /* 0x0000000112097836 */ /* 0x000fe40000000000 */
[----:B------:R-:W-:-:S03]  /*04f0*/  IMAD.MOV.U32 R14, RZ, RZ, RZ ;  /* 0x000000ffff0e7224 */ /* 0x000fc600078e00ff */
[C---:B------:R-:W-:Y:S02]  /*0500*/  LOP3.LUT R20, R9.reuse, 0xf, RZ, 0xc0, !PT ;  /* 0x0000000f09147812 */ /* 0x040fe400078ec0ff */
[C---:B------:R-:W-:Y:S02]  /*0510*/  LOP3.LUT R21, R9.reuse, 0x7, RZ, 0xc0, !PT ;  /* 0x0000000709157812 */ /* 0x040fe400078ec0ff */
[C---:B------:R-:W-:Y:S01]  /*0520*/  LOP3.LUT R10, R9.reuse, 0xfffffff0, RZ, 0xc0, !PT ;  /* 0xfffffff0090a7812 */ /* 0x040fe200078ec0ff */
[----:B------:R-:W-:Y:S01]  /*0530*/  VIADD R2, R20, 0xffffffff ;  /* 0xffffffff14027836 */ /* 0x000fe20000000000 */
[----:B------:R-:W-:Y:S01]  /*0540*/  LOP3.LUT R22, R9, 0x3, RZ, 0xc0, !PT ;  /* 0x0000000309167812 */ /* 0x000fe200078ec0ff */
[----:B------:R-:W-:Y:S01]  /*0550*/  VIADD R3, R21, 0xffffffff ;  /* 0xffffffff15037836 */ /* 0x000fe20000000000 */
[----:B------:R-:W-:Y:S02]  /*0560*/  IADD3 R10, PT, PT, -R10, RZ, RZ ;  /* 0x000000ff0a0a7210 */ /* 0x000fe40007ffe1ff */
[----:B------:R-:W-:-:S02]  /*0570*/  ISETP.GE.U32.AND P0, PT, R2, 0x7, PT ;  /* 0x000000070200780c */ /* 0x000fc40003f06070 */
[----:B------:R-:W-:-:S13]  /*0580*/  ISETP.GE.U32.AND P1, PT, R3, 0x3, PT ;  /* 0x000000030300780c */ /* 0x000fda0003f26070 */
.L_x_16:
[----:B------:R-:W-:Y:S01]  /*0590*/  ISETP.GE.AND P3, PT, R7, R0, PT ;  /* 0x000000000700720c */ /* 0x000fe20003f66270 */
[----:B------:R-:W-:Y:S01]  /*05a0*/  IMAD.MOV.U32 R11, RZ, RZ, R8 ;  /* 0x000000ffff0b7224 */ /* 0x000fe200078e0008 */
[----:B------:R-:W-:Y:S01]  /*05b0*/  BSSY.RECONVERGENT B0, `(.L_x_7) ;  /* 0x0000067000007945 */ /* 0x000fe20003800200 */
[----:B------:R-:W-:-:S03]  /*05c0*/  VIADD R8, R8, 0x1 ;  /* 0x0000000108087836 */ /* 0x000fc60000000000 */
[----:B------:R-:W-:-:S07]  /*05d0*/  ISETP.NE.AND P2, PT, R11, R4, PT ;  /* 0x000000040b00720c */ /* 0x000fce0003f45270 */
[----:B------:R-:W-:Y:S06]  /*05e0*/  @!P3 BRA `(.L_x_8) ;  /* 0x00000004008cb947 */ /* 0x000fec0003800000 */
[----:B------:R-:W-:Y:S01]  /*05f0*/  ISETP.GE.U32.AND P4, PT, R18, 0xf, PT ;  /* 0x0000000f1200780c */ /* 0x000fe20003f86070 */
[----:B------:R-:W-:Y:S01]  /*0600*/  BSSY.RECONVERGENT B2, `(.L_x_9) ;  /* 0x0000029000027945 */ /* 0x000fe20003800200 */
[----:B------:R-:W-:Y:S01]  /*0610*/  ISETP.NE.AND P3, PT, R20, RZ, PT ;  /* 0x000000ff1400720c */ /* 0x000fe20003f65270 */
[----:B------:R-:W-:-:S10]  /*0620*/  IMAD.MOV.U32 R12, RZ, RZ, R0 ;  /* 0x000000ffff0c7224 */ /* 0x000fd400078e0000 */
[----:B------:R-:W-:Y:S05]  /*0630*/  @!P4 BRA `(.L_x_10) ;  /* 0x000000000094c947 */ /* 0x000fea0003800000 */
[----:B------:R-:W0:Y:S01]  /*0640*/  LDCU UR6, c[0x0][0x398] ;  /* 0x00007300ff0677ac */ /* 0x000e220008000800 */
[----:B------:R-:W-:Y:S02]  /*0650*/  IMAD.MOV.U32 R13, RZ, RZ, R10 ;  /* 0x000000ffff0d7224 */ /* 0x000fe400078e000a */
[--C-:B------:R-:W-:Y:S02]  /*0660*/  IMAD.MOV.U32 R12, RZ, RZ, R0.reuse ;  /* 0x000000ffff0c7224 */ /* 0x100fe400078e0000 */
[----:B0-----:R-:W-:-:S07]  /*0670*/  IMAD R15, R11, UR6, R0 ;  /* 0x000000060b0f7c24 */ /* 0x001fce000f8e0200 */
.L_x_11:
[----:B------:R-:W0:Y:S01]  /*0680*/  LDC.64 R2, c[0x0][0x388] ;  /* 0x0000e200ff027b82 */ /* 0x000e220000000a00 */
[----:B------:R-:W-:Y:S02]  /*0690*/  SHF.R.S32.HI R16, RZ, 0x1f, R15 ;  /* 0x0000001fff107819 */ /* 0x000fe4000001140f */
[----:B0-----:R-:W-:-:S04]  /*06a0*/  IADD3 R2, P4, P5, R15, 0x7, R2 ;  /* 0x000000070f027810 */ /* 0x001fc80007d9e002 */
[----:B------:R-:W-:-:S05]  /*06b0*/  IADD3.X R3, PT, PT, R16, R3, RZ, P4, P5 ;  /* 0x0000000310037210 */ /* 0x000fca00027ea4ff */
[----:B------:R-:W2:Y:S04]  /*06c0*/  LDG.E.U8 R19, desc[UR4][R2.64+-0x7] ;  /* 0xfffff90402137981 */ /* 0x000ea8000c1e1100 */
[----:B------:R-:W2:Y:S04]  /*06d0*/  LDG.E.U8 R23, desc[UR4][R2.64+-0x6] ;  /* 0xfffffa0402177981 */ /* 0x000ea8000c1e1100 */
[----:B------:R-:W3:Y:S04]  /*06e0*/  LDG.E.U8 R24, desc[UR4][R2.64+-0x5] ;  /* 0xfffffb0402187981 */ /* 0x000ee8000c1e1100 */
[----:B------:R-:W3:Y:S04]  /*06f0*/  LDG.E.U8 R25, desc[UR4][R2.64+-0x4] ;  /* 0xfffffc0402197981 */ /* 0x000ee8000c1e1100 */
[----:B------:R-:W4:Y:S04]  /*0700*/  LDG.E.U8 R16, desc[UR4][R2.64+-0x3] ;  /* 0xfffffd0402107981 */ /* 0x000f28000c1e1100 */
[----:B------:R-:W4:Y:S04]  /*0710*/  LDG.E.U8 R17, desc[UR4][R2.64+-0x2] ;  /* 0xfffffe0402117981 */ /* 0x000f28000c1e1100 */
[----:B------:R-:W5:Y:S04]  /*0720*/  LDG.E.U8 R26, desc[UR4][R2.64+0x6] ;  /* 0x00000604021a7981 */ /* 0x000f68000c1e1100 */
[----:B------:R-:W5:Y:S01]  /*0730*/  LDG.E.U8 R27, desc[UR4][R2.64+0x8] ;  /* 0x00000804021b7981 */ /* 0x000f62000c1e1100 */
[----:B--2---:R-:W-:-:S03]  /*0740*/  IADD3 R23, PT, PT, R23, R14, R19 ;  /* 0x0000000e17177210 */ /* 0x004fc60007ffe013 */
[----:B------:R-:W2:Y:S04]  /*0750*/  LDG.E.U8 R19, desc[UR4][R2.64+-0x1] ;  /* 0xffffff0402137981 */ /* 0x000ea8000c1e1100 */
[----:B------:R-:W2:Y:S01]  /*0760*/  LDG.E.U8 R14, desc[UR4][R2.64] ;  /* 0x00000004020e7981 */ /* 0x000ea2000c1e1100 */
[----:B---3--:R-:W-:-:S03]  /*0770*/  IADD3 R25, PT, PT, R25, R23, R24 ;  /* 0x0000001719197210 */ /* 0x008fc60007ffe018 */
[----:B------:R-:W3:Y:S04]  /*0780*/  LDG.E.U8 R23, desc[UR4][R2.64+0x1] ;  /* 0x0000010402177981 */ /* 0x000ee8000c1e1100 */
[----:B------:R-:W3:Y:S01]  /*0790*/  LDG.E.U8 R24, desc[UR4][R2.64+0x2] ;  /* 0x0000020402187981 */ /* 0x000ee2000c1e1100 */
[----:B----4-:R-:W-:-:S03]  /*07a0*/  IADD3 R25, PT, PT, R17, R25, R16 ;  /* 0x0000001911197210 */ /* 0x010fc60007ffe010 */
[----:B------:R-:W4:Y:S04]  /*07b0*/  LDG.E.U8 R16, desc[UR4][R2.64+0x3] ;  /* 0x0000030402107981 */ /* 0x000f28000c1e1100 */
[----:B------:R-:W4:Y:S01]  /*07c0*/  LDG.E.U8 R17, desc[UR4][R2.64+0x4] ;  /* 0x0000040402117981 */ /* 0x000f22000c1e1100 */
[----:B--2---:R-:W-:-:S03]  /*07d0*/  IADD3 R19, PT, PT, R14, R25, R19 ;  /* 0x000000190e137210 */ /* 0x004fc60007ffe013 */
[----:B------:R-:W5:Y:S04]  /*07e0*/  LDG.E.U8 R25, desc[UR4][R2.64+0x5] ;  /* 0x0000050402197981 */ /* 0x000f68000c1e1100 */
[----:B------:R-:W2:Y:S01]  /*07f0*/  LDG.E.U8 R14, desc[UR4][R2.64+0x7] ;  /* 0x00000704020e7981 */ /* 0x000ea2000c1e1100 */
[----:B------:R-:W-:Y:S01]  /*0800*/  VIADD R13, R13, 0x10 ;  /* 0x000000100d0d7836 */ /* 0x000fe20000000000 */
[----:B---3--:R-:W-:-:S04]  /*0810*/  IADD3 R19, PT, PT, R24, R19, R23 ;  /* 0x0000001318137210 */ /* 0x008fc80007ffe017 */
[----:B------:R-:W-:Y:S02]  /*0820*/  ISETP.NE.AND P4, PT, R13, RZ, PT ;  /* 0x000000ff0d00720c */ /* 0x000fe40003f85270 */
[----:B----4-:R-:W-:Y:S01]  /*0830*/  IADD3 R16, PT, PT, R17, R19, R16 ;  /* 0x0000001311107210 */ /* 0x010fe20007ffe010 */
[----:B------:R-:W-:Y:S02]  /*0840*/  VIADD R12, R12, 0x10 ;  /* 0x000000100c0c7836 */ /* 0x000fe40000000000 */
[----:B------:R-:W-:Y:S01]  /*0850*/  VIADD R15, R15, 0x10 ;  /* 0x000000100f0f7836 */ /* 0x000fe20000000000 */
[----:B-----5:R-:W-:-:S04]  /*0860*/  IADD3 R25, PT, PT, R26, R16, R25 ;  /* 0x000000101a197210 */ /* 0x020fc80007ffe019 */
[----:B--2---:R-:W-:-:S03]  /*0870*/  IADD3 R14, PT, PT, R27, R25, R14 ;  /* 0x000000191b0e7210 */ /* 0x004fc60007ffe00e */
[----:B------:R-:W-:Y:S05]  /*0880*/  @P4 BRA `(.L_x_11) ;  /* 0xfffffffc007c4947 */ /* 0x000fea000383ffff */
.L_x_10:
[----:B------:R-:W-:Y:S05]  /*0890*/  BSYNC.RECONVERGENT B2 ;  /* 0x0000000000027941 */ /* 0x000fea0003800200 */
.L_x_9:
[----:B------:R-:W-:Y:S01]  /*08a0*/  IMAD.IADD R6, R6, 0x1, R9 ;  /* 0x0000000106067824 */ /* 0x000fe200078e0209 */
[----:B------:R-:W-:Y:S06]  /*08b0*/  @!P3 BRA `(.L_x_8) ;  /* 0x0000000000d8b947 */ /* 0x000fec0003800000 */
[----:B------:R-:W-:Y:S01]  /*08c0*/  BSSY.RECONVERGENT B2, `(.L_x_12) ;  /* 0x0000015000027945 */ /* 0x000fe20003800200 */
[----:B------:R-:W-:-:S03]  /*08d0*/  ISETP.NE.AND P3, PT, R21, RZ, PT ;  /* 0x000000ff1500720c */ /* 0x000fc60003f65270 */
[----:B------:R-:W-:Y:S10]  /*08e0*/  @!P0 BRA `(.L_x_13) ;  /* 0x0000000000488947 */ /* 0x000ff40003800000 */
[----:B------:R-:W0:Y:S01]  /*08f0*/  LDCU UR6, c[0x0][0x398] ;  /* 0x00007300ff0677ac */ /* 0x000e220008000800 */
[----:B------:R-:W1:Y:S01]  /*0900*/  LDCU.64 UR8, c[0x0][0x388] ;  /* 0x00007100ff0877ac */ /* 0x000e620008000a00 */
[----:B0-----:R-:W-:-:S05]  /*0910*/  IMAD R3, R11, UR6, R12 ;  /* 0x000000060b037c24 */ /* 0x001fca000f8e020c */
[----:B-1----:R-:W-:-:S04]  /*0920*/  IADD3 R2, P4, PT, R3, UR8, RZ ;  /* 0x0000000803027c10 */ /* 0x002fc8000ff9e0ff */
[----:B------:R-:W-:-:S05]  /*0930*/  LEA.HI.X.SX32 R3, R3, UR9, 0x1, P4 ;  /* 0x0000000903037c11 */ /* 0x000fca000a0f0eff */
        /* <DEDUP_REMOVED lines=8> */
[----:B------:R-:W-:Y:S01]  /*09c0*/  VIADD R12, R12, 0x8 ;  /* 0x000000080c0c7836 */ /* 0x000fe20000000000 */
[----:B--2---:R-:W-:-:S04]  /*09d0*/  IADD3 R13, PT, PT, R15, R14, R13 ;  /* 0x0000000e0f0d7210 */ /* 0x004fc80007ffe00d */
[----:B---3--:R-:W-:-:S04]  /*09e0*/  IADD3 R13, PT, PT, R17, R13, R16 ;  /* 0x0000000d110d7210 */ /* 0x008fc80007ffe010 */
[----:B----4-:R-:W-:-:S04]  /*09f0*/  IADD3 R13, PT, PT, R19, R13, R24 ;  /* 0x0000000d130d7210 */ /* 0x010fc80007ffe018 */
[----:B-----5:R-:W-:-:S07]  /*0a00*/  IADD3 R14, PT, PT, R23, R13, R26 ;  /* 0x0000000d170e7210 */ /* 0x020fce0007ffe01a */
.L_x_13:
[----:B------:R-:W-:Y:S05]  /*0a10*/  BSYNC.RECONVERGENT B2 ;  /* 0x0000000000027941 */ /* 0x000fea0003800200 */
.L_x_12:
[----:B------:R-:W-:Y:S05]  /*0a20*/  @!P3 BRA `(.L_x_8) ;  /* 0x00000000007cb947 */ /* 0x000fea0003800000 */
        /* <DEDUP_REMOVED lines=11> */
[----:B------:R-:W3:Y:S01]  /*0ae0*/  LDG.E.U8 R17, desc[UR4][R2.64+0x3] ;  /* 0x0000030402117981 */ /* 0x000ee2000c1e1100 */
[----:B------:R-:W-:Y:S01]  /*0af0*/  VIADD R12, R12, 0x4 ;  /* 0x000000040c0c7836 */ /* 0x000fe20000000000 */
[----:B--2---:R-:W-:-:S04]  /*0b00*/  IADD3 R13, PT, PT, R15, R14, R13 ;  /* 0x0000000e0f0d7210 */ /* 0x004fc80007ffe00d */
[----:B---3--:R-:W-:-:S07]  /*0b10*/  IADD3 R14, PT, PT, R17, R13, R16 ;  /* 0x0000000d110e7210 */ /* 0x008fce0007ffe010 */
.L_x_15:
[----:B------:R-:W-:Y:S05]  /*0b20*/  BSYNC.RECONVERGENT B2 ;  /* 0x0000000000027941 */ /* 0x000fea0003800200 */
.L_x_14:
[----:B------:R-:W-:Y:S05]  /*0b30*/  @!P3 BRA `(.L_x_8) ;  /* 0x000000000038b947 */ /* 0x000fea0003800000 */
[----:B------:R-:W0:Y:S01]  /*0b40*/  LDCU UR6, c[0x0][0x398] ;  /* 0x00007300ff0677ac */ /* 0x000e220008000800 */
[----:B------:R-:W1:Y:S01]  /*0b50*/  LDCU.64 UR8, c[0x0][0x388] ;  /* 0x00007100ff0877ac */ /* 0x000e620008000a00 */
[----:B0-----:R-:W-:-:S05]  /*0b60*/  IMAD R3, R11, UR6, R12 ;  /* 0x000000060b037c24 */ /* 0x001fca000f8e020c */
[----:B-1----:R-:W-:-:S04]  /*0b70*/  IADD3 R2, P3, PT, R3, UR8, RZ ;  /* 0x0000000803027c10 */ /* 0x002fc8000ff7e0ff */
[----:B------:R-:W-:-:S05]  /*0b80*/  LEA.HI.X.SX32 R3, R3, UR9, 0x1, P3 ;  /* 0x0000000903037c11 */ /* 0x000fca00098f0eff */
[----:B------:R-:W2:Y:S01]  /*0b90*/  LDG.E.U8 R11, desc[UR4][R2.64] ;  /* 0x00000004020b7981 */ /* 0x000ea2000c1e1100 */
[----:B------:R-:W-:Y:S02]  /*0ba0*/  ISETP.NE.AND P3, PT, R22, 0x1, PT ;  /* 0x000000011600780c */ /* 0x000fe40003f65270 */
[----:B--2---:R-:W-:-:S11]  /*0bb0*/  IADD3 R14, PT, PT, R14, R11, RZ ;  /* 0x0000000b0e0e7210 */ /* 0x004fd60007ffe0ff */
[----:B------:R-:W-:Y:S05]  /*0bc0*/  @!P3 BRA `(.L_x_8) ;  /* 0x000000000014b947 */ /* 0x000fea0003800000 */
[----:B------:R-:W-:Y:S01]  /*0bd0*/  ISETP.NE.AND P3, PT, R22, 0x2, PT ;  /* 0x000000021600780c */ /* 0x000fe20003f65270 */
[----:B------:R-:W2:-:S12]  /*0be0*/  LDG.E.U8 R11, desc[UR4][R2.64+0x1] ;  /* 0x00000104020b7981 */ /* 0x000e98000c1e1100 */
[----:B------:R-:W3:Y:S01]  /*0bf0*/  @P3 LDG.E.U8 R13, desc[UR4][R2.64+0x2] ;  /* 0x00000204020d3981 */ /* 0x000ee2000c1e1100 */
[----:B--2---:R-:W-:-:S04]  /*0c00*/  IMAD.IADD R14, R14, 0x1, R11 ;  /* 0x000000010e0e7824 */ /* 0x004fc800078e020b */
[----:B---3--:R-:W-:-:S07]  /*0c10*/  @P3 IMAD.IADD R14, R14, 0x1, R13 ;  /* 0x000000010e0e3824 */ /* 0x008fce00078e020d */
.L_x_8:
[----:B------:R-:W-:Y:S05]  /*0c20*/  BSYNC.RECONVERGENT B0 ;  /* 0x0000000000007941 */ /* 0x000fea0003800200 */
.L_x_7:
[----:B------:R-:W-:Y:S05]  /*0c30*/  @P2 BRA `(.L_x_16) ;  /* 0xfffffff800542947 */ /* 0x000fea000383ffff */
.L_x_6:
[----:B------:R-:W-:Y:S05]  /*0c40*/  BSYNC.RECONVERGENT B1 ;  /* 0x0000000000017941 */ /* 0x000fea0003800200 */
.L_x_5:
[----:B------:R-:W-:Y:S01]  /*0c50*/  VIMNMX.U32 R7, PT, PT, R6, 0x1, !PT ;  /* 0x0000000106077848 */ /* 0x000fe20007fe0000 */
[----:B------:R-:W0:Y:S03]  /*0c60*/  LDCU.64 UR6, c[0x0][0x390] ;  /* 0x00007200ff0677ac */ /* 0x000e260008000a00 */
[----:B------:R-:W1:Y:S01]  /*0c70*/  I2F.U32.RP R0, R7 ;  /* 0x0000000700007306 */ /* 0x000e620000209000 */
[----:B------:R-:W-:Y:S01]  /*0c80*/  IMAD.MOV R9, RZ, RZ, -R7 ;  /* 0x000000ffff097224 */ /* 0x000fe200078e0a07 */
[----:B------:R-:W-:-:S06]  /*0c90*/  ISETP.NE.U32.AND P2, PT, R7, RZ, PT ;  /* 0x000000ff0700720c */ /* 0x000fcc0003f45070 */
[----:B-1----:R-:W1:Y:S02]  /*0ca0*/  MUFU.RCP R0, R0 ;  /* 0x0000000000007308 */ /* 0x002e640000001000 */
[----:B-1----:R-:W-:-:S06]  /*0cb0*/  VIADD R2, R0, 0xffffffe ;  /* 0x0ffffffe00027836 */ /* 0x002fcc0000000000 */
[----:B------:R1:W2:Y:S02]  /*0cc0*/  F2I.FTZ.U32.TRUNC.NTZ R3, R2 ;  /* 0x0000000200037305 */ /* 0x0002a4000021f000 */
[----:B-1----:R-:W-:Y:S02]  /*0cd0*/  IMAD.MOV.U32 R2, RZ, RZ, RZ ;  /* 0x000000ffff027224 */ /* 0x002fe400078e00ff */
[----:B--2---:R-:W-:-:S04]  /*0ce0*/  IMAD R9, R9, R3, RZ ;  /* 0x0000000309097224 */ /* 0x004fc800078e02ff */
[----:B------:R-:W-:-:S06]  /*0cf0*/  IMAD.HI.U32 R3, R3, R9, R2 ;  /* 0x0000000903037227 */ /* 0x000fcc00078e0002 */
[----:B------:R-:W-:-:S04]  /*0d00*/  IMAD.HI.U32 R9, R3, R14, RZ ;  /* 0x0000000e03097227 */ /* 0x000fc800078e00ff */
[----:B------:R-:W-:-:S04]  /*0d10*/  IMAD.MOV R3, RZ, RZ, -R9 ;  /* 0x000000ffff037224 */ /* 0x000fc800078e0a09 */
[----:B------:R-:W-:-:S05]  /*0d20*/  IMAD R14, R7, R3, R14 ;  /* 0x00000003070e7224 */ /* 0x000fca00078e020e */
[----:B------:R-:W-:-:S13]  /*0d30*/  ISETP.GE.U32.AND P0, PT, R14, R7, PT ;  /* 0x000000070e00720c */ /* 0x000fda0003f06070 */
[----:B------:R-:W-:Y:S02]  /*0d40*/  @P0 IMAD.IADD R14, R14, 0x1, -R7 ;  /* 0x000000010e0e0824 */ /* 0x000fe400078e0a07 */
[----:B------:R-:W-:Y:S01]  /*0d50*/  @P0 VIADD R9, R9, 0x1 ;  /* 0x0000000109090836 */ /* 0x000fe20000000000 */
[C---:B0-----:R-:W-:Y:S02]  /*0d60*/  IADD3 R2, P0, PT, R5.reuse, UR6, RZ ;  /* 0x0000000605027c10 */ /* 0x041fe4000ff1e0ff */
[----:B------:R-:W-:Y:S02]  /*0d70*/  ISETP.GE.U32.AND P1, PT, R14, R7, PT ;  /* 0x000000070e00720c */ /* 0x000fe40003f26070 */
[----:B------:R-:W-:-:S11]  /*0d80*/  LEA.HI.X.SX32 R3, R5, UR7, 0x1, P0 ;  /* 0x0000000705037c11 */ /* 0x000fd600080f0eff */
[----:B------:R-:W-:Y:S01]  /*0d90*/  @P1 VIADD R9, R9, 0x1 ;  /* 0x0000000109091836 */ /* 0x000fe20000000000 */
[----:B------:R-:W-:-:S05]  /*0da0*/  @!P2 LOP3.LUT R9, RZ, R7, RZ, 0x33, !PT ;  /* 0x00000007ff09a212 */ /* 0x000fca00078e33ff */
[----:B------:R-:W-:Y:S01]  /*0db0*/  STG.E.U8 desc[UR4][R2.64], R9 ;  /* 0x0000000902007986 */ /* 0x000fe2000c101104 */
[----:B------:R-:W-:Y:S05]  /*0dc0*/  EXIT ;  /* 0x000000000000794d */ /* 0x000fea0003800000 */
.L_x_17:
        /* <DEDUP_REMOVED lines=11> */
.L_x_20:


//--------------------- .text._Z25gray_scale_transformationPK5PixelPhi --------------------------
	.section	.text._Z25gray_scale_transformationPK5PixelPhi,"ax",@progbits
	.align	128
        .global         _Z25gray_scale_transformationPK5PixelPhi
        .type           _Z25gray_scale_transformationPK5PixelPhi,@function
        .size           _Z25gray_scale_transformationPK5PixelPhi,(.L_x_21 - _Z25gray_scale_transformationPK5PixelPhi)
        .other          _Z25gray_scale_transformationPK5PixelPhi,@"STO_CUDA_ENTRY STV_DEFAULT"
_Z25gray_scale_transformationPK5PixelPhi:
.text._Z25gray_scale_transformationPK5PixelPhi:
        /* <DEDUP_REMOVED lines=9> */
[----:B------:R-:W1:Y:S01]  /*0090*/  LDCU.64 UR4, c[0x0][0x358] ;  /* 0x00006b00ff0477ac */ /* 0x000e620008000a00 */
[----:B------:R-:W2:Y:S01]  /*00a0*/  LDCU.64 UR6, c[0x0][0x388] ;  /* 0x00007100ff0677ac */ /* 0x000ea20008000a00 */
[----:B0-----:R-:W-:-:S05]  /*00b0*/  IMAD.WIDE R2, R5, 0x3, R2 ;  /* 0x0000000305027825 */ /* 0x001fca00078e0202 */
[----:B-1----:R-:W3:Y:S04]  /*00c0*/  LDG.E.U8 R4, desc[UR4][R2.64+0x1] ;  /* 0x0000010402047981 */ /* 0x002ee8000c1e1100 */
[----:B------:R-:W4:Y:S04]  /*00d0*/  LDG.E.U8 R0, desc[UR4][R2.64] ;  /* 0x0000000402007981 */ /* 0x000f28000c1e1100 */
[----:B------:R-:W5:Y:S01]  /*00e0*/  LDG.E.U8 R6, desc[UR4][R2.64+0x2] ;  /* 0x0000020402067981 */ /* 0x000f62000c1e1100 */
[----:B---3--:R-:W-:Y:S02]  /*00f0*/  I2FP.F32.U32 R4, R4 ;  /* 0x0000000400047245 */ /* 0x008fe40000201000 */
[----:B----4-:R-:W-:-:S03]  /*0100*/  I2FP.F32.U32 R0, R0 ;  /* 0x0000000000007245 */ /* 0x010fc60000201000 */
[----:B------:R-:W-:Y:S01]  /*0110*/  FMUL R7, R4, 0.58700001239776611328 ;  /* 0x3f1645a204077820 */ /* 0x000fe20000400000 */
[C---:B--2---:R-:W-:Y:S02]  /*0120*/  IADD3 R4, P0, PT, R5.reuse, UR6, RZ ;  /* 0x0000000605047c10 */ /* 0x044fe4000ff1e0ff */
[----:B-----5:R-:W-:Y:S01]  /*0130*/  I2FP.F32.U32 R9, R6 ;  /* 0x0000000600097245 */ /* 0x020fe20000201000 */
[----:B------:R-:W-:Y:S01]  /*0140*/  FFMA R0, R0, 0.29899999499320983887, R7 ;  /* 0x3e99168700007823 */ /* 0x000fe20000000007 */
[----:B------:R-:W-:-:S03]  /*0150*/  LEA.HI.X.SX32 R5, R5, UR7, 0x1, P0 ;  /* 0x0000000705057c11 */ /* 0x000fc600080f0eff */
[----:B------:R-:W-:-:S04]  /*0160*/  FFMA R0, R9, 0.11400000005960464478, R0 ;  /* 0x3de978d509007823 */ /* 0x000fc80000000000 */
[----:B------:R-:W0:Y:S02]  /*0170*/  F2I.U32.TRUNC.NTZ R7, R0 ;  /* 0x0000000000077305 */ /* 0x000e24000020f000 */
[----:B0-----:R-:W-:Y:S01]  /*0180*/  STG.E.U8 desc[UR4][R4.64], R7 ;  /* 0x0000000704007986 */ /* 0x001fe2000c101104 */
[----:B------:R-:W-:Y:S05]  /*0190*/  EXIT ;  /* 0x000000000000794d */ /* 0x000fea0003800000 */
.L_x_18:
        /* <DEDUP_REMOVED lines=14> */
.L_x_21:


//--------------------- .nv.shared.reserved.0     --------------------------
	.section	.nv.shared.reserved.0,"aw",@nobits
	.weak		__nv_reservedSMEM_offset_0_alias
	.size		__nv_reservedSMEM_offset_0_alias, 0, 64
	.other		__nv_reservedSMEM_offset_0_alias,@"STO_CUDA_RESERVED_SHARED STV_DEFAULT"
__nv_reservedSMEM_offset_0_alias:
	.zero		0
	.zero		64


//--------------------- .nv.constant0._Z14sharpen_kernelPK5PixelPKhPS_iif --------------------------
	.section	.nv.constant0._Z14sharpen_kernelPK5PixelPKhPS_iif,"a",@progbits
	.sectionflags	@""
	.align	4
.nv.constant0._Z14sharpen_kernelPK5PixelPKhPS_iif:
	.zero		932


//--------------------- .nv.constant0._Z19blur_transformationPK5PixelPKhPhiii --------------------------
	.section	.nv.constant0._Z19blur_transformationPK5PixelPKhPhiii,"a",@progbits
	.sectionflags	@""
	.align	4
.nv.constant0._Z19blur_transformationPK5PixelPKhPhiii:
	.zero		932


//--------------------- .nv.constant0._Z25gray_scale_transformationPK5PixelPhi --------------------------
	.section	.nv.constant0._Z25gray_scale_transformationPK5PixelPhi,"a",@progbits
	.sectionflags	@""
	.align	4
.nv.constant0._Z25gray_scale_transformationPK5PixelPhi:
	.zero		916


//--------------------- SYMBOLS --------------------------

	.type		.nv.reservedSmem.offset0,@object
	.size		.nv.reservedSmem.offset0,0x4
